//
// Generated by NVIDIA NVVM Compiler
//
// Compiler Build ID: CL-36424714
// Cuda compilation tools, release 13.0, V13.0.88
// Based on NVVM 20.0.0
//

.version 9.0
.target sm_100
.address_size 64

	// .globl	_Z11conv_kernelPfS_S_iiiiiii

.visible .entry _Z11conv_kernelPfS_S_iiiiiii(
	.param .u64 .ptr .align 1 _Z11conv_kernelPfS_S_iiiiiii_param_0,
	.param .u64 .ptr .align 1 _Z11conv_kernelPfS_S_iiiiiii_param_1,
	.param .u64 .ptr .align 1 _Z11conv_kernelPfS_S_iiiiiii_param_2,
	.param .u32 _Z11conv_kernelPfS_S_iiiiiii_param_3,
	.param .u32 _Z11conv_kernelPfS_S_iiiiiii_param_4,
	.param .u32 _Z11conv_kernelPfS_S_iiiiiii_param_5,
	.param .u32 _Z11conv_kernelPfS_S_iiiiiii_param_6,
	.param .u32 _Z11conv_kernelPfS_S_iiiiiii_param_7,
	.param .u32 _Z11conv_kernelPfS_S_iiiiiii_param_8,
	.param .u32 _Z11conv_kernelPfS_S_iiiiiii_param_9
)
{
	.reg .pred 	%p<12>;
	.reg .b32 	%r<69>;
	.reg .b32 	%f<119>;
	.reg .b64 	%rd<30>;

	ld.param.u64 	%rd4, [_Z11conv_kernelPfS_S_iiiiiii_param_0];
	ld.param.u64 	%rd3, [_Z11conv_kernelPfS_S_iiiiiii_param_2];
	ld.param.u32 	%r20, [_Z11conv_kernelPfS_S_iiiiiii_param_3];
	ld.param.u32 	%r21, [_Z11conv_kernelPfS_S_iiiiiii_param_4];
	cvta.to.global.u64 	%rd1, %rd4;
	mov.u32 	%r22, %ntid.x;
	mov.u32 	%r23, %ctaid.x;
	mov.u32 	%r24, %tid.x;
	mad.lo.s32 	%r1, %r22, %r23, %r24;
	mul.lo.s32 	%r25, %r20, %r1;
	mul.lo.s32 	%r2, %r25, %r21;
	mov.f32 	%f117, 0f00000000;
	min.s32 	%r26, %r20, %r21;
	setp.lt.s32 	%p1, %r26, 1;
	@%p1 bra 	$L__BB0_16;
	and.b32  	%r3, %r21, 15;
	add.s32 	%r4, %r3, -1;
	and.b32  	%r5, %r21, 7;
	add.s32 	%r6, %r5, -1;
	and.b32  	%r7, %r21, 2147483632;
	and.b32  	%r8, %r21, 3;
	mov.f32 	%f117, 0f00000000;
	mov.b32 	%r64, 0;
$L__BB0_2:
	setp.lt.u32 	%p2, %r21, 16;
	mul.lo.s32 	%r10, %r64, %r20;
	mov.b32 	%r67, 0;
	@%p2 bra 	$L__BB0_5;
	mov.b32 	%r65, 0;
$L__BB0_4:
	.pragma "nounroll";
	add.s32 	%r30, %r65, %r10;
	add.s32 	%r31, %r30, %r2;
	mul.wide.u32 	%rd5, %r30, 4;
	add.s64 	%rd6, %rd1, %rd5;
	ld.global.f32 	%f20, [%rd6];
	cvt.rn.f32.s32 	%f21, %r31;
	fma.rn.f32 	%f22, %f20, %f21, %f117;
	add.s32 	%r32, %r31, 1;
	ld.global.f32 	%f23, [%rd6+4];
	cvt.rn.f32.s32 	%f24, %r32;
	fma.rn.f32 	%f25, %f23, %f24, %f22;
	add.s32 	%r33, %r31, 2;
	ld.global.f32 	%f26, [%rd6+8];
	cvt.rn.f32.s32 	%f27, %r33;
	fma.rn.f32 	%f28, %f26, %f27, %f25;
	add.s32 	%r34, %r31, 3;
	ld.global.f32 	%f29, [%rd6+12];
	cvt.rn.f32.s32 	%f30, %r34;
	fma.rn.f32 	%f31, %f29, %f30, %f28;
	add.s32 	%r35, %r31, 4;
	ld.global.f32 	%f32, [%rd6+16];
	cvt.rn.f32.s32 	%f33, %r35;
	fma.rn.f32 	%f34, %f32, %f33, %f31;
	add.s32 	%r36, %r31, 5;
	ld.global.f32 	%f35, [%rd6+20];
	cvt.rn.f32.s32 	%f36, %r36;
	fma.rn.f32 	%f37, %f35, %f36, %f34;
	add.s32 	%r37, %r31, 6;
	ld.global.f32 	%f38, [%rd6+24];
	cvt.rn.f32.s32 	%f39, %r37;
	fma.rn.f32 	%f40, %f38, %f39, %f37;
	add.s32 	%r38, %r31, 7;
	ld.global.f32 	%f41, [%rd6+28];
	cvt.rn.f32.s32 	%f42, %r38;
	fma.rn.f32 	%f43, %f41, %f42, %f40;
	add.s32 	%r39, %r31, 8;
	ld.global.f32 	%f44, [%rd6+32];
	cvt.rn.f32.s32 	%f45, %r39;
	fma.rn.f32 	%f46, %f44, %f45, %f43;
	add.s32 	%r40, %r31, 9;
	ld.global.f32 	%f47, [%rd6+36];
	cvt.rn.f32.s32 	%f48, %r40;
	fma.rn.f32 	%f49, %f47, %f48, %f46;
	add.s32 	%r41, %r31, 10;
	ld.global.f32 	%f50, [%rd6+40];
	cvt.rn.f32.s32 	%f51, %r41;
	fma.rn.f32 	%f52, %f50, %f51, %f49;
	add.s32 	%r42, %r31, 11;
	ld.global.f32 	%f53, [%rd6+44];
	cvt.rn.f32.s32 	%f54, %r42;
	fma.rn.f32 	%f55, %f53, %f54, %f52;
	add.s32 	%r43, %r31, 12;
	ld.global.f32 	%f56, [%rd6+48];
	cvt.rn.f32.s32 	%f57, %r43;
	fma.rn.f32 	%f58, %f56, %f57, %f55;
	add.s32 	%r44, %r31, 13;
	ld.global.f32 	%f59, [%rd6+52];
	cvt.rn.f32.s32 	%f60, %r44;
	fma.rn.f32 	%f61, %f59, %f60, %f58;
	add.s32 	%r45, %r31, 14;
	ld.global.f32 	%f62, [%rd6+56];
	cvt.rn.f32.s32 	%f63, %r45;
	fma.rn.f32 	%f64, %f62, %f63, %f61;
	add.s32 	%r46, %r31, 15;
	ld.global.f32 	%f65, [%rd6+60];
	cvt.rn.f32.s32 	%f66, %r46;
	fma.rn.f32 	%f117, %f65, %f66, %f64;
	add.s32 	%r65, %r65, 16;
	setp.eq.s32 	%p3, %r65, %r7;
	mov.u32 	%r67, %r7;
	@%p3 bra 	$L__BB0_5;
	bra.uni 	$L__BB0_4;
$L__BB0_5:
	setp.eq.s32 	%p4, %r3, 0;
	@%p4 bra 	$L__BB0_15;
	setp.lt.u32 	%p5, %r4, 7;
	@%p5 bra 	$L__BB0_8;
	add.s32 	%r47, %r67, %r10;
	add.s32 	%r48, %r47, %r2;
	mul.wide.u32 	%rd7, %r47, 4;
	add.s64 	%rd8, %rd1, %rd7;
	ld.global.f32 	%f68, [%rd8];
	cvt.rn.f32.s32 	%f69, %r48;
	fma.rn.f32 	%f70, %f68, %f69, %f117;
	add.s32 	%r49, %r48, 1;
	cvt.u64.u32 	%rd9, %r10;
	cvt.u64.u32 	%rd10, %r67;
	add.s64 	%rd11, %rd10, %rd9;
	shl.b64 	%rd12, %rd11, 2;
	add.s64 	%rd13, %rd1, %rd12;
	ld.global.f32 	%f71, [%rd13+4];
	cvt.rn.f32.s32 	%f72, %r49;
	fma.rn.f32 	%f73, %f71, %f72, %f70;
	add.s32 	%r50, %r48, 2;
	ld.global.f32 	%f74, [%rd13+8];
	cvt.rn.f32.s32 	%f75, %r50;
	fma.rn.f32 	%f76, %f74, %f75, %f73;
	add.s32 	%r51, %r48, 3;
	ld.global.f32 	%f77, [%rd13+12];
	cvt.rn.f32.s32 	%f78, %r51;
	fma.rn.f32 	%f79, %f77, %f78, %f76;
	add.s32 	%r52, %r48, 4;
	ld.global.f32 	%f80, [%rd13+16];
	cvt.rn.f32.s32 	%f81, %r52;
	fma.rn.f32 	%f82, %f80, %f81, %f79;
	add.s32 	%r53, %r48, 5;
	ld.global.f32 	%f83, [%rd13+20];
	cvt.rn.f32.s32 	%f84, %r53;
	fma.rn.f32 	%f85, %f83, %f84, %f82;
	add.s32 	%r54, %r48, 6;
	ld.global.f32 	%f86, [%rd13+24];
	cvt.rn.f32.s32 	%f87, %r54;
	fma.rn.f32 	%f88, %f86, %f87, %f85;
	add.s32 	%r55, %r48, 7;
	ld.global.f32 	%f89, [%rd13+28];
	cvt.rn.f32.s32 	%f90, %r55;
	fma.rn.f32 	%f117, %f89, %f90, %f88;
	add.s32 	%r67, %r67, 8;
$L__BB0_8:
	setp.eq.s32 	%p6, %r5, 0;
	@%p6 bra 	$L__BB0_15;
	setp.lt.u32 	%p7, %r6, 3;
	@%p7 bra 	$L__BB0_11;
	add.s32 	%r56, %r67, %r10;
	add.s32 	%r57, %r56, %r2;
	mul.wide.u32 	%rd14, %r56, 4;
	add.s64 	%rd15, %rd1, %rd14;
	ld.global.f32 	%f92, [%rd15];
	cvt.rn.f32.s32 	%f93, %r57;
	fma.rn.f32 	%f94, %f92, %f93, %f117;
	add.s32 	%r58, %r57, 1;
	cvt.u64.u32 	%rd16, %r10;
	cvt.u64.u32 	%rd17, %r67;
	add.s64 	%rd18, %rd17, %rd16;
	shl.b64 	%rd19, %rd18, 2;
	add.s64 	%rd20, %rd1, %rd19;
	ld.global.f32 	%f95, [%rd20+4];
	cvt.rn.f32.s32 	%f96, %r58;
	fma.rn.f32 	%f97, %f95, %f96, %f94;
	add.s32 	%r59, %r57, 2;
	ld.global.f32 	%f98, [%rd20+8];
	cvt.rn.f32.s32 	%f99, %r59;
	fma.rn.f32 	%f100, %f98, %f99, %f97;
	add.s32 	%r60, %r57, 3;
	ld.global.f32 	%f101, [%rd20+12];
	cvt.rn.f32.s32 	%f102, %r60;
	fma.rn.f32 	%f117, %f101, %f102, %f100;
	add.s32 	%r67, %r67, 4;
$L__BB0_11:
	setp.eq.s32 	%p8, %r8, 0;
	@%p8 bra 	$L__BB0_15;
	setp.eq.s32 	%p9, %r8, 1;
	add.s32 	%r61, %r67, %r10;
	add.s32 	%r18, %r61, %r2;
	mul.wide.u32 	%rd21, %r61, 4;
	add.s64 	%rd22, %rd1, %rd21;
	ld.global.f32 	%f103, [%rd22];
	cvt.rn.f32.s32 	%f104, %r18;
	fma.rn.f32 	%f117, %f103, %f104, %f117;
	@%p9 bra 	$L__BB0_15;
	setp.eq.s32 	%p10, %r8, 2;
	add.s32 	%r62, %r18, 1;
	cvt.u64.u32 	%rd23, %r10;
	cvt.u64.u32 	%rd24, %r67;
	add.s64 	%rd25, %rd24, %rd23;
	shl.b64 	%rd26, %rd25, 2;
	add.s64 	%rd2, %rd1, %rd26;
	ld.global.f32 	%f105, [%rd2+4];
	cvt.rn.f32.s32 	%f106, %r62;
	fma.rn.f32 	%f117, %f105, %f106, %f117;
	@%p10 bra 	$L__BB0_15;
	add.s32 	%r63, %r18, 2;
	ld.global.f32 	%f107, [%rd2+8];
	cvt.rn.f32.s32 	%f108, %r63;
	fma.rn.f32 	%f117, %f107, %f108, %f117;
$L__BB0_15:
	add.s32 	%r64, %r64, 1;
	setp.ne.s32 	%p11, %r64, %r20;
	@%p11 bra 	$L__BB0_2;
$L__BB0_16:
	cvta.to.global.u64 	%rd27, %rd3;
	mul.wide.s32 	%rd28, %r1, 4;
	add.s64 	%rd29, %rd27, %rd28;
	st.global.f32 	[%rd29], %f117;
	ret;

}


// ===== COMPILED SASS (sm_100) =====

	.target	sm_100

	.elftype	@"ET_EXEC"


//--------------------- .note.nv.tkinfo           --------------------------
	.section	.note.nv.tkinfo,"",@"SHT_NOTE"
	.sectionflags	@"SHF_NOTE_NV_TKINFO"
	.tkinfo
        /*0018*/ 	.word	0x00000002
        /*0030*/ 	.string	""
        /*0030*/ 	.string	"ptxas"
        /*0030*/ 	.string	"Cuda compilation tools, release 13.0, V13.0.88"
        /*0030*/ 	.string	"Build cuda_13.0.r13.0/compiler.36424714_0"
        /*0030*/ 	.string	"-arch sm_100 -m 64 "



//--------------------- .note.nv.cuinfo           --------------------------
	.section	.note.nv.cuinfo,"",@"SHT_NOTE"
	.sectionflags	@"SHF_NOTE_NV_CUINFO"
        /*0018*/ 	.short	0x0002
        /*001a*/ 	.short	0x0064
        /*001c*/ 	.short	0x0082
	.zero		2


//--------------------- .nv.info                  --------------------------
	.section	.nv.info,"",@"SHT_CUDA_INFO"
	.align	4


	//----- nvinfo : EIATTR_REGCOUNT
	.align		4
        /*0000*/ 	.byte	0x04, 0x2f
        /*0002*/ 	.short	(.L_1 - .L_0)
	.align		4
.L_0:
        /*0004*/ 	.word	index@(_Z11conv_kernelPfS_S_iiiiiii)
        /*0008*/ 	.word	0x0000001e


	//----- nvinfo : EIATTR_FRAME_SIZE
	.align		4
.L_1:
        /*000c*/ 	.byte	0x04, 0x11
        /*000e*/ 	.short	(.L_3 - .L_2)
	.align		4
.L_2:
        /*0010*/ 	.word	index@(_Z11conv_kernelPfS_S_iiiiiii)
        /*0014*/ 	.word	0x00000000


	//----- nvinfo : EIATTR_MIN_STACK_SIZE
	.align		4
.L_3:
        /*0018*/ 	.byte	0x04, 0x12
        /*001a*/ 	.short	(.L_5 - .L_4)
	.align		4
.L_4:
        /*001c*/ 	.word	index@(_Z11conv_kernelPfS_S_iiiiiii)
        /*0020*/ 	.word	0x00000000
.L_5:


//--------------------- .nv.compat                --------------------------
	.section	.nv.compat,"",@"SHT_CUDA_COMPAT_INFO"
	.align	4
        /*0000*/ 	.byte	0x02, 0x09, 0x00, 0x00, 0x02, 0x02, 0x01, 0x00, 0x02, 0x05, 0x05, 0x00, 0x03, 0x07, 0x01, 0x01
        /*0010*/ 	.byte	0x02, 0x03, 0x00, 0x00, 0x02, 0x06, 0x01, 0x00, 0x04, 0x0b, 0x08, 0x00, 0x09, 0x00, 0x00, 0x00
        /*0020*/ 	.byte	0x00, 0x00, 0x00, 0x00


//--------------------- .nv.info._Z11conv_kernelPfS_S_iiiiiii --------------------------
	.section	.nv.info._Z11conv_kernelPfS_S_iiiiiii,"",@"SHT_CUDA_INFO"
	.sectionflags	@""
	.align	4


	//----- nvinfo : EIATTR_CUDA_API_VERSION
	.align		4
        /*0000*/ 	.byte	0x04, 0x37
        /*0002*/ 	.short	(.L_7 - .L_6)
.L_6:
        /*0004*/ 	.word	0x00000082


	//----- nvinfo : EIATTR_KPARAM_INFO
	.align		4
.L_7:
        /*0008*/ 	.byte	0x04, 0x17
        /*000a*/ 	.short	(.L_9 - .L_8)
.L_8:
        /*000c*/ 	.word	0x00000000
        /*0010*/ 	.short	0x0009
        /*0012*/ 	.short	0x0030
        /*0014*/ 	.byte	0x00, 0xf0, 0x11, 0x00


	//----- nvinfo : EIATTR_KPARAM_INFO
	.align		4
.L_9:
        /*0018*/ 	.byte	0x04, 0x17
        /*001a*/ 	.short	(.L_11 - .L_10)
.L_10:
        /*001c*/ 	.word	0x00000000
        /*0020*/ 	.short	0x0008
        /*0022*/ 	.short	0x002c
        /*0024*/ 	.byte	0x00, 0xf0, 0x11, 0x00


	//----- nvinfo : EIATTR_KPARAM_INFO
	.align		4
.L_11:
        /*0028*/ 	.byte	0x04, 0x17
        /*002a*/ 	.short	(.L_13 - .L_12)
.L_12:
        /*002c*/ 	.word	0x00000000
        /*0030*/ 	.short	0x0007
        /*0032*/ 	.short	0x0028
        /*0034*/ 	.byte	0x00, 0xf0, 0x11, 0x00


	//----- nvinfo : EIATTR_KPARAM_INFO
	.align		4
.L_13:
        /*0038*/ 	.byte	0x04, 0x17
        /*003a*/ 	.short	(.L_15 - .L_14)
.L_14:
        /*003c*/ 	.word	0x00000000
        /*0040*/ 	.short	0x0006
        /*0042*/ 	.short	0x0024
        /*0044*/ 	.byte	0x00, 0xf0, 0x11, 0x00


	//----- nvinfo : EIATTR_KPARAM_INFO
	.align		4
.L_15:
        /*0048*/ 	.byte	0x04, 0x17
        /*004a*/ 	.short	(.L_17 - .L_16)
.L_16:
        /*004c*/ 	.word	0x00000000
        /*0050*/ 	.short	0x0005
        /*0052*/ 	.short	0x0020
        /*0054*/ 	.byte	0x00, 0xf0, 0x11, 0x00


	//----- nvinfo : EIATTR_KPARAM_INFO
	.align		4
.L_17:
        /*0058*/ 	.byte	0x04, 0x17
        /*005a*/ 	.short	(.L_19 - .L_18)
.L_18:
        /*005c*/ 	.word	0x00000000
        /*0060*/ 	.short	0x0004
        /*0062*/ 	.short	0x001c
        /*0064*/ 	.byte	0x00, 0xf0, 0x11, 0x00


	//----- nvinfo : EIATTR_KPARAM_INFO
	.align		4
.L_19:
        /*0068*/ 	.byte	0x04, 0x17
        /*006a*/ 	.short	(.L_21 - .L_20)
.L_20:
        /*006c*/ 	.word	0x00000000
        /*0070*/ 	.short	0x0003
        /*0072*/ 	.short	0x0018
        /*0074*/ 	.byte	0x00, 0xf0, 0x11, 0x00


	//----- nvinfo : EIATTR_KPARAM_INFO
	.align		4
.L_21:
        /*0078*/ 	.byte	0x04, 0x17
        /*007a*/ 	.short	(.L_23 - .L_22)
.L_22:
        /*007c*/ 	.word	0x00000000
        /*0080*/ 	.short	0x0002
        /*0082*/ 	.short	0x0010
        /*0084*/ 	.byte	0x00, 0xf5, 0x21, 0x00


	//----- nvinfo : EIATTR_KPARAM_INFO
	.align		4
.L_23:
        /*0088*/ 	.byte	0x04, 0x17
        /*008a*/ 	.short	(.L_25 - .L_24)
.L_24:
        /*008c*/ 	.word	0x00000000
        /*0090*/ 	.short	0x0001
        /*0092*/ 	.short	0x0008
        /*0094*/ 	.byte	0x00, 0xf5, 0x21, 0x00


	//----- nvinfo : EIATTR_KPARAM_INFO
	.align		4
.L_25:
        /*0098*/ 	.byte	0x04, 0x17
        /*009a*/ 	.short	(.L_27 - .L_26)
.L_26:
        /*009c*/ 	.word	0x00000000
        /*00a0*/ 	.short	0x0000
        /*00a2*/ 	.short	0x0000
        /*00a4*/ 	.byte	0x00, 0xf5, 0x21, 0x00


	//----- nvinfo : EIATTR_SPARSE_MMA_MASK
	.align		4
.L_27:
        /*00a8*/ 	.byte	0x03, 0x50
        /*00aa*/ 	.short	0x0000


	//----- nvinfo : EIATTR_MAXREG_COUNT
	.align		4
        /*00ac*/ 	.byte	0x03, 0x1b
        /*00ae*/ 	.short	0x00ff


	//----- nvinfo : EIATTR_MERCURY_ISA_VERSION
	.align		4
        /*00b0*/ 	.byte	0x03, 0x5f
        /*00b2*/ 	.short	0x0101


	//----- nvinfo : EIATTR_VRC_CTA_INIT_COUNT
	.align		4
        /*00b4*/ 	.byte	0x02, 0x4a
	.zero		1
	.zero		1


	//----- nvinfo : EIATTR_EXIT_INSTR_OFFSETS
	.align		4
        /*00b8*/ 	.byte	0x04, 0x1c
        /*00ba*/ 	.short	(.L_29 - .L_28)


	//   ....[0]....
.L_28:
        /*00bc*/ 	.word	0x00000ca0


	//----- nvinfo : EIATTR_CBANK_PARAM_SIZE
	.align		4
.L_29:
        /*00c0*/ 	.byte	0x03, 0x19
        /*00c2*/ 	.short	0x0034


	//----- nvinfo : EIATTR_PARAM_CBANK
	.align		4
        /*00c4*/ 	.byte	0x04, 0x0a
        /*00c6*/ 	.short	(.L_31 - .L_30)
	.align		4
.L_30:
        /*00c8*/ 	.word	index@(.nv.constant0._Z11conv_kernelPfS_S_iiiiiii)
        /*00cc*/ 	.short	0x0380
        /*00ce*/ 	.short	0x0034


	//----- nvinfo : EIATTR_SW_WAR
	.align		4
.L_31:
        /*00d0*/ 	.byte	0x04, 0x36
        /*00d2*/ 	.short	(.L_33 - .L_32)
.L_32:
        /*00d4*/ 	.word	0x00000008
.L_33:


//--------------------- .nv.callgraph             --------------------------
	.section	.nv.callgraph,"",@"SHT_CUDA_CALLGRAPH"
	.align	4
	.sectionentsize	8
	.align		4
        /*0000*/ 	.word	0x00000000
	.align		4
        /*0004*/ 	.word	0xffffffff
	.align		4
        /*0008*/ 	.word	0x00000000
	.align		4
        /*000c*/ 	.word	0xfffffffe
	.align		4
        /*0010*/ 	.word	0x00000000
	.align		4
        /*0014*/ 	.word	0xfffffffd
	.align		4
        /*0018*/ 	.word	0x00000000
	.align		4
        /*001c*/ 	.word	0xfffffffc


//--------------------- .text._Z11conv_kernelPfS_S_iiiiiii --------------------------
	.section	.text._Z11conv_kernelPfS_S_iiiiiii,"ax",@progbits
	.align	128
        .global         _Z11conv_kernelPfS_S_iiiiiii
        .type           _Z11conv_kernelPfS_S_iiiiiii,@function
        .size           _Z11conv_kernelPfS_S_iiiiiii,(.L_x_8 - _Z11conv_kernelPfS_S_iiiiiii)
        .other          _Z11conv_kernelPfS_S_iiiiiii,@"STO_CUDA_ENTRY STV_DEFAULT"
_Z11conv_kernelPfS_S_iiiiiii:
.text._Z11conv_kernelPfS_S_iiiiiii:
[----:B------:R-:W-:Y:S08]  /*0000*/  LDC R1, c[0x0][0x37c] ;  /* 0x0000df00ff017b82 */ /* 0x000ff00000000800 */
[----:B------:R-:W0:Y:S01]  /*0010*/  LDC.64 R2, c[0x0][0x398] ;  /* 0x0000e600ff027b82 */ /* 0x000e220000000a00 */
[----:B------:R-:W1:Y:S01]  /*0020*/  S2R R5, SR_CTAID.X ;  /* 0x0000000000057919 */ /* 0x000e620000002500 */
[----:B------:R-:W1:Y:S01]  /*0030*/  LDCU UR4, c[0x0][0x360] ;  /* 0x00006c00ff0477ac */ /* 0x000e620008000800 */
[----:B------:R-:W-:Y:S01]  /*0040*/  IMAD.MOV.U32 R7, RZ, RZ, RZ ;  /* 0x000000ffff077224 */ /* 0x000fe200078e00ff */
[----:B------:R-:W1:Y:S01]  /*0050*/  S2R R0, SR_TID.X ;  /* 0x0000000000007919 */ /* 0x000e620000002100 */
[----:B------:R-:W2:Y:S01]  /*0060*/  LDCU.64 UR6, c[0x0][0x358] ;  /* 0x00006b00ff0677ac */ /* 0x000ea20008000a00 */
[----:B0-----:R-:W-:-:S04]  /*0070*/  VIMNMX R4, PT, PT, R2, R3, PT ;  /* 0x0000000302047248 */ /* 0x001fc80003fe0100 */
[----:B------:R-:W-:Y:S01]  /*0080*/  ISETP.GE.AND P0, PT, R4, 0x1, PT ;  /* 0x000000010400780c */ /* 0x000fe20003f06270 */
[----:B-1----:R-:W-:-:S12]  /*0090*/  IMAD R5, R5, UR4, R0 ;  /* 0x0000000405057c24 */ /* 0x002fd8000f8e0200 */
[----:B--2---:R-:W-:Y:S05]  /*00a0*/  @!P0 BRA `(.L_x_0) ;  /* 0x0000000800f08947 */ /* 0x004fea0003800000 */
[C---:B------:R-:W-:Y:S01]  /*00b0*/  LOP3.LUT R24, R3.reuse, 0xf, RZ, 0xc0, !PT ;  /* 0x0000000f03187812 */ /* 0x040fe200078ec0ff */
[----:B------:R-:W-:Y:S01]  /*00c0*/  IMAD.MOV.U32 R7, RZ, RZ, RZ ;  /* 0x000000ffff077224 */ /* 0x000fe200078e00ff */
[C---:B------:R-:W-:Y:S01]  /*00d0*/  LOP3.LUT R25, R3.reuse, 0x7, RZ, 0xc0, !PT ;  /* 0x0000000703197812 */ /* 0x040fe200078ec0ff */
[----:B------:R-:W-:Y:S01]  /*00e0*/  UMOV UR4, URZ ;  /* 0x000000ff00047c82 */ /* 0x000fe20008000000 */
[----:B------:R-:W-:Y:S01]  /*00f0*/  LOP3.LUT R6, R3, 0x3, RZ, 0xc0, !PT ;  /* 0x0000000303067812 */ /* 0x000fe200078ec0ff */
[----:B------:R-:W-:Y:S01]  /*0100*/  VIADD R0, R24, 0xffffffff ;  /* 0xffffffff18007836 */ /* 0x000fe20000000000 */
[----:B------:R-:W-:-:S04]  /*0110*/  IADD3 R4, PT, PT, R25, -0x1, RZ ;  /* 0xffffffff19047810 */ /* 0x000fc80007ffe0ff */
[----:B------:R-:W-:Y:S01]  /*0120*/  ISETP.GE.U32.AND P0, PT, R0, 0x7, PT ;  /* 0x000000070000780c */ /* 0x000fe20003f06070 */
[----:B------:R-:W-:Y:S01]  /*0130*/  IMAD R0, R5, R2, RZ ;  /* 0x0000000205007224 */ /* 0x000fe200078e02ff */
[----:B------:R-:W-:Y:S02]  /*0140*/  ISETP.GE.U32.AND P1, PT, R4, 0x3, PT ;  /* 0x000000030400780c */ /* 0x000fe40003f26070 */
[----:B------:R-:W-:-:S11]  /*0150*/  LOP3.LUT R4, R3, 0x7ffffff0, RZ, 0xc0, !PT ;  /* 0x7ffffff003047812 */ /* 0x000fd600078ec0ff */
.L_x_6:
[----:B------:R-:W0:Y:S01]  /*0160*/  LDCU.64 UR8, c[0x0][0x398] ;  /* 0x00007300ff0877ac */ /* 0x000e220008000a00 */
[----:B------:R-:W-:Y:S01]  /*0170*/  IMAD.MOV.U32 R8, RZ, RZ, RZ ;  /* 0x000000ffff087224 */ /* 0x000fe200078e00ff */
[----:B0-----:R-:W-:Y:S02]  /*0180*/  UISETP.GE.U32.AND UP0, UPT, UR9, 0x10, UPT ;  /* 0x000000100900788c */ /* 0x001fe4000bf06070 */
[----:B------:R-:W-:Y:S02]  /*0190*/  UIMAD UR5, UR4, UR8, URZ ;  /* 0x00000008040572a4 */ /* 0x000fe4000f8e02ff */
[----:B------:R-:W-:-:S04]  /*01a0*/  UIADD3 UR4, UPT, UPT, UR4, 0x1, URZ ;  /* 0x0000000104047890 */ /* 0x000fc8000fffe0ff */
[----:B------:R-:W-:Y:S01]  /*01b0*/  UISETP.NE.AND UP1, UPT, UR4, UR8, UPT ;  /* 0x000000080400728c */ /* 0x000fe2000bf25270 */
[----:B------:R-:W-:Y:S10]  /*01c0*/  BRA.U !UP0, `(.L_x_1) ;  /* 0x0000000508207547 */ /* 0x000ff4000b800000 */
[----:B------:R-:W-:-:S07]  /*01d0*/  HFMA2 R9, -RZ, RZ, 0, 0 ;  /* 0x00000000ff097431 */ /* 0x000fce00000001ff */
.L_x_2:
[----:B------:R-:W0:Y:S01]  /*01e0*/  LDC.64 R2, c[0x0][0x380] ;  /* 0x0000e000ff027b82 */ /* 0x000e220000000a00 */
[----:B------:R-:W-:-:S04]  /*01f0*/  VIADD R21, R9, UR5 ;  /* 0x0000000509157c36 */ /* 0x000fc80008000000 */
[----:B0-----:R-:W-:-:S05]  /*0200*/  IMAD.WIDE.U32 R2, R21, 0x4, R2 ;  /* 0x0000000415027825 */ /* 0x001fca00078e0002 */
[----:B------:R-:W2:Y:S04]  /*0210*/  LDG.E R26, desc[UR6][R2.64] ;  /* 0x00000006021a7981 */ /* 0x000ea8000c1e1900 */
[----:B------:R-:W3:Y:S04]  /*0220*/  LDG.E R19, desc[UR6][R2.64+0x4] ;  /* 0x0000040602137981 */ /* 0x000ee8000c1e1900 */
[----:B------:R-:W4:Y:S04]  /*0230*/  LDG.E R8, desc[UR6][R2.64+0x8] ;  /* 0x0000080602087981 */ /* 0x000f28000c1e1900 */
[----:B------:R-:W5:Y:S04]  /*0240*/  LDG.E R18, desc[UR6][R2.64+0xc] ;  /* 0x00000c0602127981 */ /* 0x000f68000c1e1900 */
[----:B------:R-:W5:Y:S04]  /*0250*/  LDG.E R10, desc[UR6][R2.64+0x10] ;  /* 0x00001006020a7981 */ /* 0x000f68000c1e1900 */
[----:B------:R-:W5:Y:S04]  /*0260*/  LDG.E R17, desc[UR6][R2.64+0x14] ;  /* 0x0000140602117981 */ /* 0x000f68000c1e1900 */
[----:B------:R-:W5:Y:S04]  /*0270*/  LDG.E R16, desc[UR6][R2.64+0x18] ;  /* 0x0000180602107981 */ /* 0x000f68000c1e1900 */
[----:B------:R-:W5:Y:S04]  /*0280*/  LDG.E R15, desc[UR6][R2.64+0x1c] ;  /* 0x00001c06020f7981 */ /* 0x000f68000c1e1900 */
[----:B------:R-:W5:Y:S04]  /*0290*/  LDG.E R14, desc[UR6][R2.64+0x20] ;  /* 0x00002006020e7981 */ /* 0x000f68000c1e1900 */
[----:B------:R-:W5:Y:S04]  /*02a0*/  LDG.E R13, desc[UR6][R2.64+0x24] ;  /* 0x00002406020d7981 */ /* 0x000f68000c1e1900 */
[----:B------:R-:W5:Y:S01]  /*02b0*/  LDG.E R12, desc[UR6][R2.64+0x28] ;  /* 0x00002806020c7981 */ /* 0x000f62000c1e1900 */
[----:B------:R-:W-:-:S03]  /*02c0*/  IMAD R20, R0, UR9, R21 ;  /* 0x0000000900147c24 */ /* 0x000fc6000f8e0215 */
[----:B------:R-:W5:Y:S02]  /*02d0*/  LDG.E R11, desc[UR6][R2.64+0x2c] ;  /* 0x00002c06020b7981 */ /* 0x000f64000c1e1900 */
[----:B------:R-:W-:Y:S02]  /*02e0*/  I2FP.F32.S32 R23, R20 ;  /* 0x0000001400177245 */ /* 0x000fe40000201400 */
[----:B------:R-:W5:Y:S04]  /*02f0*/  LDG.E R22, desc[UR6][R2.64+0x30] ;  /* 0x0000300602167981 */ /* 0x000f68000c1e1900 */
[----:B------:R-:W5:Y:S01]  /*0300*/  LDG.E R21, desc[UR6][R2.64+0x34] ;  /* 0x0000340602157981 */ /* 0x000f62000c1e1900 */
[----:B------:R-:W-:-:S05]  /*0310*/  VIADD R27, R20, 0x1 ;  /* 0x00000001141b7836 */ /* 0x000fca0000000000 */
[----:B------:R-:W-:Y:S01]  /*0320*/  I2FP.F32.S32 R27, R27 ;  /* 0x0000001b001b7245 */ /* 0x000fe20000201400 */
[----:B--2---:R-:W-:Y:S02]  /*0330*/  FFMA R26, R26, R23, R7 ;  /* 0x000000171a1a7223 */ /* 0x004fe40000000007 */
[----:B------:R-:W2:Y:S04]  /*0340*/  LDG.E R7, desc[UR6][R2.64+0x38] ;  /* 0x0000380602077981 */ /* 0x000ea8000c1e1900 */
[----:B------:R0:W2:Y:S01]  /*0350*/  LDG.E R23, desc[UR6][R2.64+0x3c] ;  /* 0x00003c0602177981 */ /* 0x0000a2000c1e1900 */
[----:B---3--:R-:W-:Y:S01]  /*0360*/  FFMA R19, R19, R27, R26 ;  /* 0x0000001b13137223 */ /* 0x008fe2000000001a */
[C---:B------:R-:W-:Y:S01]  /*0370*/  IADD3 R26, PT, PT, R20.reuse, 0x2, RZ ;  /* 0x00000002141a7810 */ /* 0x040fe20007ffe0ff */
[----:B------:R-:W-:-:S02]  /*0380*/  VIADD R27, R20, 0x3 ;  /* 0x00000003141b7836 */ /* 0x000fc40000000000 */
[----:B------:R-:W-:Y:S01]  /*0390*/  VIADD R9, R9, 0x10 ;  /* 0x0000001009097836 */ /* 0x000fe20000000000 */
[----:B------:R-:W-:Y:S02]  /*03a0*/  I2FP.F32.S32 R26, R26 ;  /* 0x0000001a001a7245 */ /* 0x000fe40000201400 */
[----:B------:R-:W-:Y:S02]  /*03b0*/  I2FP.F32.S32 R27, R27 ;  /* 0x0000001b001b7245 */ /* 0x000fe40000201400 */
[----:B0-----:R-:W-:Y:S01]  /*03c0*/  IADD3 R2, PT, PT, R20, 0x5, RZ ;  /* 0x0000000514027810 */ /* 0x001fe20007ffe0ff */
[----:B----4-:R-:W-:Y:S01]  /*03d0*/  FFMA R19, R8, R26, R19 ;  /* 0x0000001a08137223 */ /* 0x010fe20000000013 */
[C---:B------:R-:W-:Y:S01]  /*03e0*/  VIADD R8, R20.reuse, 0x4 ;  /* 0x0000000414087836 */ /* 0x040fe20000000000 */
[----:B------:R-:W-:Y:S01]  /*03f0*/  ISETP.NE.AND P2, PT, R9, R4, PT ;  /* 0x000000040900720c */ /* 0x000fe20003f45270 */
[----:B------:R-:W-:Y:S02]  /*0400*/  VIADD R3, R20, 0x6 ;  /* 0x0000000614037836 */ /* 0x000fe40000000000 */
[----:B-----5:R-:W-:Y:S01]  /*0410*/  FFMA R19, R18, R27, R19 ;  /* 0x0000001b12137223 */ /* 0x020fe20000000013 */
[----:B------:R-:W-:-:S02]  /*0420*/  I2FP.F32.S32 R2, R2 ;  /* 0x0000000200027245 */ /* 0x000fc40000201400 */
[----:B------:R-:W-:Y:S02]  /*0430*/  I2FP.F32.S32 R8, R8 ;  /* 0x0000000800087245 */ /* 0x000fe40000201400 */
[----:B------:R-:W-:-:S03]  /*0440*/  I2FP.F32.S32 R3, R3 ;  /* 0x0000000300037245 */ /* 0x000fc60000201400 */
[----:B------:R-:W-:Y:S01]  /*0450*/  FFMA R8, R10, R8, R19 ;  /* 0x000000080a087223 */ /* 0x000fe20000000013 */
[----:B------:R-:W-:-:S03]  /*0460*/  VIADD R10, R20, 0x7 ;  /* 0x00000007140a7836 */ /* 0x000fc60000000000 */
[----:B------:R-:W-:Y:S01]  /*0470*/  FFMA R17, R17, R2, R8 ;  /* 0x0000000211117223 */ /* 0x000fe20000000008 */
[C---:B------:R-:W-:Y:S01]  /*0480*/  IADD3 R2, PT, PT, R20.reuse, 0x8, RZ ;  /* 0x0000000814027810 */ /* 0x040fe20007ffe0ff */
[----:B------:R-:W-:Y:S01]  /*0490*/  VIADD R8, R20, 0xa ;  /* 0x0000000a14087836 */ /* 0x000fe20000000000 */
[----:B------:R-:W-:Y:S01]  /*04a0*/  I2FP.F32.S32 R10, R10 ;  /* 0x0000000a000a7245 */ /* 0x000fe20000201400 */
[----:B------:R-:W-:Y:S01]  /*04b0*/  FFMA R16, R16, R3, R17 ;  /* 0x0000000310107223 */ /* 0x000fe20000000011 */
[C---:B------:R-:W-:Y:S01]  /*04c0*/  VIADD R3, R20.reuse, 0x9 ;  /* 0x0000000914037836 */ /* 0x040fe20000000000 */
[----:B------:R-:W-:Y:S02]  /*04d0*/  I2FP.F32.S32 R2, R2 ;  /* 0x0000000200027245 */ /* 0x000fe40000201400 */
[----:B------:R-:W-:Y:S01]  /*04e0*/  FFMA R15, R15, R10, R16 ;  /* 0x0000000a0f0f7223 */ /* 0x000fe20000000010 */
[----:B------:R-:W-:Y:S02]  /*04f0*/  IADD3 R10, PT, PT, R20, 0xb, RZ ;  /* 0x0000000b140a7810 */ /* 0x000fe40007ffe0ff */
[----:B------:R-:W-:Y:S01]  /*0500*/  I2FP.F32.S32 R3, R3 ;  /* 0x0000000300037245 */ /* 0x000fe20000201400 */
[----:B------:R-:W-:Y:S01]  /*0510*/  FFMA R2, R14, R2, R15 ;  /* 0x000000020e027223 */ /* 0x000fe2000000000f */
[----:B------:R-:W-:-:S02]  /*0520*/  I2FP.F32.S32 R8, R8 ;  /* 0x0000000800087245 */ /* 0x000fc40000201400 */
[----:B------:R-:W-:Y:S01]  /*0530*/  I2FP.F32.S32 R10, R10 ;  /* 0x0000000a000a7245 */ /* 0x000fe20000201400 */
[----:B------:R-:W-:Y:S01]  /*0540*/  FFMA R3, R13, R3, R2 ;  /* 0x000000030d037223 */ /* 0x000fe20000000002 */
[----:B------:R-:W-:-:S03]  /*0550*/  VIADD R2, R20, 0xc ;  /* 0x0000000c14027836 */ /* 0x000fc60000000000 */
[----:B------:R-:W-:Y:S01]  /*0560*/  FFMA R8, R12, R8, R3 ;  /* 0x000000080c087223 */ /* 0x000fe20000000003 */
[C---:B------:R-:W-:Y:S01]  /*0570*/  VIADD R3, R20.reuse, 0xd ;  /* 0x0000000d14037836 */ /* 0x040fe20000000000 */
[----:B------:R-:W-:Y:S02]  /*0580*/  I2FP.F32.S32 R2, R2 ;  /* 0x0000000200027245 */ /* 0x000fe40000201400 */
[----:B------:R-:W-:Y:S01]  /*0590*/  FFMA R11, R11, R10, R8 ;  /* 0x0000000a0b0b7223 */ /* 0x000fe20000000008 */
[C---:B------:R-:W-:Y:S01]  /*05a0*/  IADD3 R8, PT, PT, R20.reuse, 0xe, RZ ;  /* 0x0000000e14087810 */ /* 0x040fe20007ffe0ff */
[----:B------:R-:W-:Y:S01]  /*05b0*/  VIADD R20, R20, 0xf ;  /* 0x0000000f14147836 */ /* 0x000fe20000000000 */
[----:B------:R-:W-:Y:S01]  /*05c0*/  I2FP.F32.S32 R3, R3 ;  /* 0x0000000300037245 */ /* 0x000fe20000201400 */
[----:B------:R-:W-:Y:S01]  /*05d0*/  FFMA R2, R22, R2, R11 ;  /* 0x0000000216027223 */ /* 0x000fe2000000000b */
[----:B------:R-:W-:Y:S02]  /*05e0*/  I2FP.F32.S32 R8, R8 ;  /* 0x0000000800087245 */ /* 0x000fe40000201400 */
[----:B------:R-:W-:Y:S01]  /*05f0*/  I2FP.F32.S32 R20, R20 ;  /* 0x0000001400147245 */ /* 0x000fe20000201400 */
[----:B------:R-:W-:-:S04]  /*0600*/  FFMA R2, R21, R3, R2 ;  /* 0x0000000315027223 */ /* 0x000fc80000000002 */
[----:B--2---:R-:W-:-:S04]  /*0610*/  FFMA R2, R7, R8, R2 ;  /* 0x0000000807027223 */ /* 0x004fc80000000002 */
[----:B------:R-:W-:Y:S01]  /*0620*/  FFMA R7, R23, R20, R2 ;  /* 0x0000001417077223 */ /* 0x000fe20000000002 */
[----:B------:R-:W-:Y:S06]  /*0630*/  @P2 BRA `(.L_x_2) ;  /* 0xfffffff800e82947 */ /* 0x000fec000383ffff */
[----:B------:R-:W-:-:S07]  /*0640*/  MOV R8, R4 ;  /* 0x0000000400087202 */ /* 0x000fce0000000f00 */
.L_x_1:
[----:B------:R-:W-:-:S13]  /*0650*/  ISETP.NE.AND P2, PT, R24, RZ, PT ;  /* 0x000000ff1800720c */ /* 0x000fda0003f45270 */
[----:B------:R-:W-:Y:S05]  /*0660*/  @!P2 BRA `(.L_x_3) ;  /* 0x00000004007ca947 */ /* 0x000fea0003800000 */
[----:B------:R-:W-:Y:S01]  /*0670*/  ISETP.NE.AND P2, PT, R25, RZ, PT ;  /* 0x000000ff1900720c */ /* 0x000fe20003f45270 */
[----:B------:R-:W-:-:S12]  /*0680*/  @!P0 BRA `(.L_x_4) ;  /* 0x0000000000a48947 */ /* 0x000fd80003800000 */
[----:B------:R-:W0:Y:S01]  /*0690*/  LDC.64 R16, c[0x0][0x380] ;  /* 0x0000e000ff107b82 */ /* 0x000e220000000a00 */
[C---:B------:R-:W-:Y:S01]  /*06a0*/  IADD3 R9, P3, PT, R8.reuse, UR5, RZ ;  /* 0x0000000508097c10 */ /* 0x040fe2000ff7e0ff */
[----:B------:R-:W-:-:S04]  /*06b0*/  VIADD R15, R8, UR5 ;  /* 0x00000005080f7c36 */ /* 0x000fc80008000000 */
[----:B------:R-:W-:Y:S02]  /*06c0*/  IMAD.X R10, RZ, RZ, RZ, P3 ;  /* 0x000000ffff0a7224 */ /* 0x000fe400018e06ff */
[----:B------:R-:W1:Y:S01]  /*06d0*/  LDC.64 R2, c[0x0][0x380] ;  /* 0x0000e000ff027b82 */ /* 0x000e620000000a00 */
[----:B0-----:R-:W-:-:S06]  /*06e0*/  IMAD.WIDE.U32 R16, R15, 0x4, R16 ;  /* 0x000000040f107825 */ /* 0x001fcc00078e0010 */
[----:B------:R0:W2:Y:S01]  /*06f0*/  LDG.E R16, desc[UR6][R16.64] ;  /* 0x0000000610107981 */ /* 0x0000a2000c1e1900 */
[----:B-1----:R-:W-:-:S04]  /*0700*/  LEA R2, P3, R9, R2, 0x2 ;  /* 0x0000000209027211 */ /* 0x002fc800078610ff */
[----:B------:R-:W-:-:S05]  /*0710*/  LEA.HI.X R3, R9, R3, R10, 0x2, P3 ;  /* 0x0000000309037211 */ /* 0x000fca00018f140a */
[----:B------:R-:W3:Y:S04]  /*0720*/  LDG.E R21, desc[UR6][R2.64+0x4] ;  /* 0x0000040602157981 */ /* 0x000ee8000c1e1900 */
[----:B------:R-:W4:Y:S04]  /*0730*/  LDG.E R14, desc[UR6][R2.64+0x8] ;  /* 0x00000806020e7981 */ /* 0x000f28000c1e1900 */
[----:B------:R-:W5:Y:S04]  /*0740*/  LDG.E R12, desc[UR6][R2.64+0xc] ;  /* 0x00000c06020c7981 */ /* 0x000f68000c1e1900 */
[----:B------:R-:W5:Y:S04]  /*0750*/  LDG.E R11, desc[UR6][R2.64+0x10] ;  /* 0x00001006020b7981 */ /* 0x000f68000c1e1900 */
[----:B------:R-:W5:Y:S04]  /*0760*/  LDG.E R10, desc[UR6][R2.64+0x14] ;  /* 0x00001406020a7981 */ /* 0x000f68000c1e1900 */
[----:B------:R-:W5:Y:S04]  /*0770*/  LDG.E R9, desc[UR6][R2.64+0x18] ;  /* 0x0000180602097981 */ /* 0x000f68000c1e1900 */
[----:B------:R1:W5:Y:S01]  /*0780*/  LDG.E R13, desc[UR6][R2.64+0x1c] ;  /* 0x00001c06020d7981 */ /* 0x000362000c1e1900 */
[----:B------:R-:W-:-:S05]  /*0790*/  IMAD R15, R0, UR9, R15 ;  /* 0x00000009000f7c24 */ /* 0x000fca000f8e020f */
[----:B------:R-:W-:Y:S02]  /*07a0*/  I2FP.F32.S32 R18, R15 ;  /* 0x0000000f00127245 */ /* 0x000fe40000201400 */
[C---:B------:R-:W-:Y:S01]  /*07b0*/  IADD3 R19, PT, PT, R15.reuse, 0x1, RZ ;  /* 0x000000010f137810 */ /* 0x040fe20007ffe0ff */
[----:B0-----:R-:W-:-:S03]  /*07c0*/  VIADD R17, R15, 0x2 ;  /* 0x000000020f117836 */ /* 0x001fc60000000000 */
[----:B------:R-:W-:Y:S02]  /*07d0*/  I2FP.F32.S32 R19, R19 ;  /* 0x0000001300137245 */ /* 0x000fe40000201400 */
[----:B------:R-:W-:Y:S01]  /*07e0*/  I2FP.F32.S32 R17, R17 ;  /* 0x0000001100117245 */ /* 0x000fe20000201400 */
[C---:B-1----:R-:W-:Y:S01]  /*07f0*/  VIADD R2, R15.reuse, 0x5 ;  /* 0x000000050f027836 */ /* 0x042fe20000000000 */
[----:B------:R-:W-:-:S04]  /*0800*/  IADD3 R3, PT, PT, R15, 0x6, RZ ;  /* 0x000000060f037810 */ /* 0x000fc80007ffe0ff */
[----:B------:R-:W-:Y:S02]  /*0810*/  I2FP.F32.S32 R2, R2 ;  /* 0x0000000200027245 */ /* 0x000fe40000201400 */
[----:B------:R-:W-:Y:S02]  /*0820*/  I2FP.F32.S32 R3, R3 ;  /* 0x0000000300037245 */ /* 0x000fe40000201400 */
[----:B------:R-:W-:Y:S01]  /*0830*/  IADD3 R8, PT, PT, R8, 0x8, RZ ;  /* 0x0000000808087810 */ /* 0x000fe20007ffe0ff */
[----:B--2---:R-:W-:Y:S01]  /*0840*/  FFMA R16, R16, R18, R7 ;  /* 0x0000001210107223 */ /* 0x004fe20000000007 */
[----:B------:R-:W-:-:S05]  /*0850*/  VIADD R7, R15, 0x3 ;  /* 0x000000030f077836 */ /* 0x000fca0000000000 */
[----:B------:R-:W-:Y:S01]  /*0860*/  I2FP.F32.S32 R7, R7 ;  /* 0x0000000700077245 */ /* 0x000fe20000201400 */
[----:B---3--:R-:W-:Y:S01]  /*0870*/  FFMA R19, R21, R19, R16 ;  /* 0x0000001315137223 */ /* 0x008fe20000000010 */
[----:B------:R-:W-:-:S03]  /*0880*/  IADD3 R16, PT, PT, R15, 0x4, RZ ;  /* 0x000000040f107810 */ /* 0x000fc60007ffe0ff */
[----:B----4-:R-:W-:Y:S01]  /*0890*/  FFMA R17, R14, R17, R19 ;  /* 0x000000110e117223 */ /* 0x010fe20000000013 */
[----:B------:R-:W-:-:S03]  /*08a0*/  I2FP.F32.S32 R16, R16 ;  /* 0x0000001000107245 */ /* 0x000fc60000201400 */
[----:B-----5:R-:W-:Y:S01]  /*08b0*/  FFMA R12, R12, R7, R17 ;  /* 0x000000070c0c7223 */ /* 0x020fe20000000011 */
[----:B------:R-:W-:-:S03]  /*08c0*/  VIADD R15, R15, 0x7 ;  /* 0x000000070f0f7836 */ /* 0x000fc60000000000 */
[----:B------:R-:W-:-:S04]  /*08d0*/  FFMA R11, R11, R16, R12 ;  /* 0x000000100b0b7223 */ /* 0x000fc8000000000c */
[----:B------:R-:W-:Y:S01]  /*08e0*/  FFMA R2, R10, R2, R11 ;  /* 0x000000020a027223 */ /* 0x000fe2000000000b */
[----:B------:R-:W-:-:S03]  /*08f0*/  I2FP.F32.S32 R15, R15 ;  /* 0x0000000f000f7245 */ /* 0x000fc60000201400 */
[----:B------:R-:W-:-:S04]  /*0900*/  FFMA R2, R9, R3, R2 ;  /* 0x0000000309027223 */ /* 0x000fc80000000002 */
[----:B------:R-:W-:-:S07]  /*0910*/  FFMA R7, R13, R15, R2 ;  /* 0x0000000f0d077223 */ /* 0x000fce0000000002 */
.L_x_4:
[----:B------:R-:W-:Y:S05]  /*0920*/  @!P2 BRA `(.L_x_3) ;  /* 0x0000000000cca947 */ /* 0x000fea0003800000 */
[----:B------:R-:W-:Y:S01]  /*0930*/  ISETP.NE.AND P2, PT, R6, RZ, PT ;  /* 0x000000ff0600720c */ /* 0x000fe20003f45270 */
[----:B------:R-:W-:-:S12]  /*0940*/  @!P1 BRA `(.L_x_5) ;  /* 0x0000000000649947 */ /* 0x000fd80003800000 */
[----:B------:R-:W0:Y:S01]  /*0950*/  LDC.64 R10, c[0x0][0x380] ;  /* 0x0000e000ff0a7b82 */ /* 0x000e220000000a00 */
[C---:B------:R-:W-:Y:S01]  /*0960*/  IADD3 R12, P3, PT, R8.reuse, UR5, RZ ;  /* 0x00000005080c7c10 */ /* 0x040fe2000ff7e0ff */
[----:B------:R-:W-:-:S03]  /*0970*/  VIADD R9, R8, UR5 ;  /* 0x0000000508097c36 */ /* 0x000fc60008000000 */
[----:B------:R-:W-:-:S03]  /*0980*/  IADD3.X R13, PT, PT, RZ, RZ, RZ, P3, !PT ;  /* 0x000000ffff0d7210 */ /* 0x000fc60001ffe4ff */
[----:B------:R-:W1:Y:S01]  /*0990*/  LDC.64 R2, c[0x0][0x380] ;  /* 0x0000e000ff027b82 */ /* 0x000e620000000a00 */
[----:B0-----:R-:W-:-:S06]  /*09a0*/  IMAD.WIDE.U32 R10, R9, 0x4, R10 ;  /* 0x00000004090a7825 */ /* 0x001fcc00078e000a */
[----:B------:R-:W2:Y:S01]  /*09b0*/  LDG.E R10, desc[UR6][R10.64] ;  /* 0x000000060a0a7981 */ /* 0x000ea2000c1e1900 */
[----:B-1----:R-:W-:-:S04]  /*09c0*/  LEA R2, P3, R12, R2, 0x2 ;  /* 0x000000020c027211 */ /* 0x002fc800078610ff */
[----:B------:R-:W-:-:S05]  /*09d0*/  LEA.HI.X R3, R12, R3, R13, 0x2, P3 ;  /* 0x000000030c037211 */ /* 0x000fca00018f140d */
[----:B------:R-:W3:Y:S04]  /*09e0*/  LDG.E R15, desc[UR6][R2.64+0x4] ;  /* 0x00000406020f7981 */ /* 0x000ee8000c1e1900 */
[----:B------:R-:W4:Y:S04]  /*09f0*/  LDG.E R17, desc[UR6][R2.64+0x8] ;  /* 0x0000080602117981 */ /* 0x000f28000c1e1900 */
[----:B------:R-:W5:Y:S01]  /*0a00*/  LDG.E R19, desc[UR6][R2.64+0xc] ;  /* 0x00000c0602137981 */ /* 0x000f62000c1e1900 */
[----:B------:R-:W-:-:S04]  /*0a10*/  IMAD R9, R0, UR9, R9 ;  /* 0x0000000900097c24 */ /* 0x000fc8000f8e0209 */
[C---:B------:R-:W-:Y:S01]  /*0a20*/  VIADD R13, R9.reuse, 0x1 ;  /* 0x00000001090d7836 */ /* 0x040fe20000000000 */
[----:B------:R-:W-:Y:S02]  /*0a30*/  I2FP.F32.S32 R12, R9 ;  /* 0x00000009000c7245 */ /* 0x000fe40000201400 */
[C---:B------:R-:W-:Y:S02]  /*0a40*/  IADD3 R14, PT, PT, R9.reuse, 0x2, RZ ;  /* 0x00000002090e7810 */ /* 0x040fe40007ffe0ff */
[----:B------:R-:W-:Y:S01]  /*0a50*/  I2FP.F32.S32 R13, R13 ;  /* 0x0000000d000d7245 */ /* 0x000fe20000201400 */
[----:B------:R-:W-:Y:S01]  /*0a60*/  VIADD R9, R9, 0x3 ;  /* 0x0000000309097836 */ /* 0x000fe20000000000 */
[----:B------:R-:W-:-:S04]  /*0a70*/  I2FP.F32.S32 R14, R14 ;  /* 0x0000000e000e7245 */ /* 0x000fc80000201400 */
[----:B------:R-:W-:Y:S02]  /*0a80*/  I2FP.F32.S32 R9, R9 ;  /* 0x0000000900097245 */ /* 0x000fe40000201400 */
[----:B------:R-:W-:Y:S01]  /*0a90*/  IADD3 R8, PT, PT, R8, 0x4, RZ ;  /* 0x0000000408087810 */ /* 0x000fe20007ffe0ff */
[----:B--2---:R-:W-:-:S04]  /*0aa0*/  FFMA R12, R10, R12, R7 ;  /* 0x0000000c0a0c7223 */ /* 0x004fc80000000007 */
[----:B---3--:R-:W-:-:S04]  /*0ab0*/  FFMA R12, R15, R13, R12 ;  /* 0x0000000d0f0c7223 */ /* 0x008fc8000000000c */
[----:B----4-:R-:W-:-:S04]  /*0ac0*/  FFMA R12, R17, R14, R12 ;  /* 0x0000000e110c7223 */ /* 0x010fc8000000000c */
[----:B-----5:R-:W-:-:S07]  /*0ad0*/  FFMA R7, R19, R9, R12 ;  /* 0x0000000913077223 */ /* 0x020fce000000000c */
.L_x_5:
[----:B------:R-:W-:Y:S05]  /*0ae0*/  @!P2 BRA `(.L_x_3) ;  /* 0x00000000005ca947 */ /* 0x000fea0003800000 */
[----:B------:R-:W0:Y:S01]  /*0af0*/  LDC.64 R2, c[0x0][0x380] ;  /* 0x0000e000ff027b82 */ /* 0x000e220000000a00 */
[----:B------:R-:W-:-:S04]  /*0b00*/  VIADD R9, R8, UR5 ;  /* 0x0000000508097c36 */ /* 0x000fc80008000000 */
[----:B0-----:R-:W-:-:S06]  /*0b10*/  IMAD.WIDE.U32 R2, R9, 0x4, R2 ;  /* 0x0000000409027825 */ /* 0x001fcc00078e0002 */
[----:B------:R-:W2:Y:S01]  /*0b20*/  LDG.E R2, desc[UR6][R2.64] ;  /* 0x0000000602027981 */ /* 0x000ea2000c1e1900 */
[----:B------:R-:W-:Y:S01]  /*0b30*/  ISETP.NE.AND P2, PT, R6, 0x1, PT ;  /* 0x000000010600780c */ /* 0x000fe20003f45270 */
[----:B------:R-:W-:-:S05]  /*0b40*/  IMAD R11, R0, UR9, R9 ;  /* 0x00000009000b7c24 */ /* 0x000fca000f8e0209 */
[----:B------:R-:W-:-:S05]  /*0b50*/  I2FP.F32.S32 R9, R11 ;  /* 0x0000000b00097245 */ /* 0x000fca0000201400 */
[----:B--2---:R-:W-:Y:S02]  /*0b60*/  FFMA R7, R2, R9, R7 ;  /* 0x0000000902077223 */ /* 0x004fe40000000007 */
[----:B------:R-:W-:Y:S05]  /*0b70*/  @!P2 BRA `(.L_x_3) ;  /* 0x000000000038a947 */ /* 0x000fea0003800000 */
[----:B------:R-:W0:Y:S01]  /*0b80*/  LDC.64 R12, c[0x0][0x380] ;  /* 0x0000e000ff0c7b82 */ /* 0x000e220000000a00 */
[----:B------:R-:W-:-:S04]  /*0b90*/  IADD3 R3, P2, PT, R8, UR5, RZ ;  /* 0x0000000508037c10 */ /* 0x000fc8000ff5e0ff */
[----:B------:R-:W-:Y:S02]  /*0ba0*/  IADD3.X R8, PT, PT, RZ, RZ, RZ, P2, !PT ;  /* 0x000000ffff087210 */ /* 0x000fe400017fe4ff */
[----:B------:R-:W-:Y:S02]  /*0bb0*/  ISETP.NE.AND P2, PT, R6, 0x2, PT ;  /* 0x000000020600780c */ /* 0x000fe40003f45270 */
[----:B0-----:R-:W-:-:S04]  /*0bc0*/  LEA R2, P3, R3, R12, 0x2 ;  /* 0x0000000c03027211 */ /* 0x001fc800078610ff */
[----:B------:R-:W-:-:S05]  /*0bd0*/  LEA.HI.X R3, R3, R13, R8, 0x2, P3 ;  /* 0x0000000d03037211 */ /* 0x000fca00018f1408 */
[----:B------:R-:W2:Y:S04]  /*0be0*/  LDG.E R10, desc[UR6][R2.64+0x4] ;  /* 0x00000406020a7981 */ /* 0x000ea8000c1e1900 */
[----:B------:R-:W3:Y:S01]  /*0bf0*/  @P2 LDG.E R12, desc[UR6][R2.64+0x8] ;  /* 0x00000806020c2981 */ /* 0x000ee2000c1e1900 */
[C---:B------:R-:W-:Y:S01]  /*0c00*/  VIADD R8, R11.reuse, 0x1 ;  /* 0x000000010b087836 */ /* 0x040fe20000000000 */
[----:B------:R-:W-:-:S04]  /*0c10*/  @P2 IADD3 R9, PT, PT, R11, 0x2, RZ ;  /* 0x000000020b092810 */ /* 0x000fc80007ffe0ff */
[----:B------:R-:W-:Y:S02]  /*0c20*/  I2FP.F32.S32 R8, R8 ;  /* 0x0000000800087245 */ /* 0x000fe40000201400 */
[----:B------:R-:W-:-:S03]  /*0c30*/  @P2 I2FP.F32.S32 R9, R9 ;  /* 0x0000000900092245 */ /* 0x000fc60000201400 */
[----:B--2---:R-:W-:-:S04]  /*0c40*/  FFMA R7, R10, R8, R7 ;  /* 0x000000080a077223 */ /* 0x004fc80000000007 */
[----:B---3--:R-:W-:-:S07]  /*0c50*/  @P2 FFMA R7, R12, R9, R7 ;  /* 0x000000090c072223 */ /* 0x008fce0000000007 */
.L_x_3:
[----:B------:R-:W-:Y:S05]  /*0c60*/  BRA.U UP1, `(.L_x_6) ;  /* 0xfffffff5013c7547 */ /* 0x000fea000b83ffff */
.L_x_0:
[----:B------:R-:W0:Y:S02]  /*0c70*/  LDC.64 R2, c[0x0][0x390] ;  /* 0x0000e400ff027b82 */ /* 0x000e240000000a00 */
[----:B0-----:R-:W-:-:S05]  /*0c80*/  IMAD.WIDE R2, R5, 0x4, R2 ;  /* 0x0000000405027825 */ /* 0x001fca00078e0202 */
[----:B------:R-:W-:Y:S01]  /*0c90*/  STG.E desc[UR6][R2.64], R7 ;  /* 0x0000000702007986 */ /* 0x000fe2000c101906 */
[----:B------:R-:W-:Y:S05]  /*0ca0*/  EXIT ;  /* 0x000000000000794d */ /* 0x000fea0003800000 */
.L_x_7:
[----:B------:R-:W-:-:S00]  /*0cb0*/  BRA `(.L_x_7) ;  /* 0xfffffffc00fc7947 */ /* 0x000fc0000383ffff */
[----:B------:R-:W-:-:S00]  /*0cc0*/  NOP ;  /* 0x0000000000007918 */ /* 0x000fc00000000000 */
        /* <DEDUP_REMOVED lines=11> */
.L_x_8:


//--------------------- .nv.shared.reserved.0     --------------------------
	.section	.nv.shared.reserved.0,"aw",@nobits
	.weak		__nv_reservedSMEM_offset_0_alias
	.size		__nv_reservedSMEM_offset_0_alias, 0, 64
	.other		__nv_reservedSMEM_offset_0_alias,@"STO_CUDA_RESERVED_SHARED STV_DEFAULT"
__nv_reservedSMEM_offset_0_alias:
	.zero		0
	.zero		64


//--------------------- .nv.constant0._Z11conv_kernelPfS_S_iiiiiii --------------------------
	.section	.nv.constant0._Z11conv_kernelPfS_S_iiiiiii,"a",@progbits
	.sectionflags	@""
	.align	4
.nv.constant0._Z11conv_kernelPfS_S_iiiiiii:
	.zero		948


//--------------------- SYMBOLS --------------------------

	.type		.nv.reservedSmem.offset0,@object
	.size		.nv.reservedSmem.offset0,0x4
